	.headerflags	@"EF_CUDA_TEXMODE_UNIFIED EF_CUDA_64BIT_ADDRESS EF_CUDA_ACCELERATORS EF_CUDA_SM90 EF_CUDA_VIRTUAL_SM(EF_CUDA_SM90)"
	.elftype	@"ET_EXEC"


//--------------------- .nv.info                  --------------------------
	.section	.nv.info,"",@"SHT_CUDA_INFO"
	.align	4


	//----- nvinfo : EIATTR_REGCOUNT
	.align		4
        /*0000*/ 	.byte	0x04, 0x2f
        /*0002*/ 	.short	(.L_1 - .L_0)
	.align		4
.L_0:
        /*0004*/ 	.word	index@(triton_poi_fused_add_mul_relu_sigmoid_19)
        /*0008*/ 	.word	0x00000011


	//----- nvinfo : EIATTR_MIN_STACK_SIZE
	.align		4
.L_1:
        /*000c*/ 	.byte	0x04, 0x12
        /*000e*/ 	.short	(.L_3 - .L_2)
	.align		4
.L_2:
        /*0010*/ 	.word	index@(triton_poi_fused_add_mul_relu_sigmoid_19)
        /*0014*/ 	.word	0x00000000


	//----- nvinfo : EIATTR_FRAME_SIZE
	.align		4
.L_3:
        /*0018*/ 	.byte	0x04, 0x11
        /*001a*/ 	.short	(.L_5 - .L_4)
	.align		4
.L_4:
        /*001c*/ 	.word	index@(triton_poi_fused_add_mul_relu_sigmoid_19)
        /*0020*/ 	.word	0x00000000


	//----- nvinfo : EIATTR_MIN_STACK_SIZE
	.align		4
.L_5:
        /*0024*/ 	.byte	0x04, 0x12
        /*0026*/ 	.short	(.L_7 - .L_6)
	.align		4
.L_6:
        /*0028*/ 	.word	index@(triton_poi_fused_add_mul_relu_sigmoid_19)
        /*002c*/ 	.word	0x00000000
.L_7:


//--------------------- .nv.info.triton_poi_fused_add_mul_relu_sigmoid_19 --------------------------
	.section	.nv.info.triton_poi_fused_add_mul_relu_sigmoid_19,"",@"SHT_CUDA_INFO"
	.sectionflags	@""
	.align	4


	//----- nvinfo : EIATTR_CUDA_API_VERSION
	.align		4
        /*0000*/ 	.byte	0x04, 0x37
        /*0002*/ 	.short	(.L_9 - .L_8)
.L_8:
        /*0004*/ 	.word	0x0000007c


	//----- nvinfo : EIATTR_KPARAM_INFO
	.align		4
.L_9:
        /*0008*/ 	.byte	0x04, 0x17
        /*000a*/ 	.short	(.L_11 - .L_10)
.L_10:
        /*000c*/ 	.word	0x00000000
        /*0010*/ 	.short	0x0006
        /*0012*/ 	.short	0x0030
        /*0014*/ 	.byte	0x00, 0xf0, 0x11, 0x00


	//----- nvinfo : EIATTR_KPARAM_INFO
	.align		4
.L_11:
        /*0018*/ 	.byte	0x04, 0x17
        /*001a*/ 	.short	(.L_13 - .L_12)
.L_12:
        /*001c*/ 	.word	0x00000000
        /*0020*/ 	.short	0x0005
        /*0022*/ 	.short	0x0028
        /*0024*/ 	.byte	0x00, 0xf4, 0x21, 0x00


	//----- nvinfo : EIATTR_KPARAM_INFO
	.align		4
.L_13:
        /*0028*/ 	.byte	0x04, 0x17
        /*002a*/ 	.short	(.L_15 - .L_14)
.L_14:
        /*002c*/ 	.word	0x00000000
        /*0030*/ 	.short	0x0004
        /*0032*/ 	.short	0x0020
        /*0034*/ 	.byte	0x00, 0xf4, 0x21, 0x00


	//----- nvinfo : EIATTR_KPARAM_INFO
	.align		4
.L_15:
        /*0038*/ 	.byte	0x04, 0x17
        /*003a*/ 	.short	(.L_17 - .L_16)
.L_16:
        /*003c*/ 	.word	0x00000000
        /*0040*/ 	.short	0x0003
        /*0042*/ 	.short	0x0018
        /*0044*/ 	.byte	0x00, 0xf4, 0x21, 0x00


	//----- nvinfo : EIATTR_KPARAM_INFO
	.align		4
.L_17:
        /*0048*/ 	.byte	0x04, 0x17
        /*004a*/ 	.short	(.L_19 - .L_18)
.L_18:
        /*004c*/ 	.word	0x00000000
        /*0050*/ 	.short	0x0002
        /*0052*/ 	.short	0x0010
        /*0054*/ 	.byte	0x00, 0xf4, 0x21, 0x00


	//----- nvinfo : EIATTR_KPARAM_INFO
	.align		4
.L_19:
        /*0058*/ 	.byte	0x04, 0x17
        /*005a*/ 	.short	(.L_21 - .L_20)
.L_20:
        /*005c*/ 	.word	0x00000000
        /*0060*/ 	.short	0x0001
        /*0062*/ 	.short	0x0008
        /*0064*/ 	.byte	0x00, 0xf4, 0x21, 0x00


	//----- nvinfo : EIATTR_KPARAM_INFO
	.align		4
.L_21:
        /*0068*/ 	.byte	0x04, 0x17
        /*006a*/ 	.short	(.L_23 - .L_22)
.L_22:
        /*006c*/ 	.word	0x00000000
        /*0070*/ 	.short	0x0000
        /*0072*/ 	.short	0x0000
        /*0074*/ 	.byte	0x00, 0xf4, 0x21, 0x00


	//----- nvinfo : EIATTR_SPARSE_MMA_MASK
	.align		4
.L_23:
        /*0078*/ 	.byte	0x03, 0x50
        /*007a*/ 	.short	0x0000


	//----- nvinfo : EIATTR_MAXREG_COUNT
	.align		4
        /*007c*/ 	.byte	0x03, 0x1b
        /*007e*/ 	.short	0x00ff


	//----- nvinfo : EIATTR_EXIT_INSTR_OFFSETS
	.align		4
        /*0080*/ 	.byte	0x04, 0x1c
        /*0082*/ 	.short	(.L_25 - .L_24)


	//   ....[0]....
.L_24:
        /*0084*/ 	.word	0x00000340


	//----- nvinfo : EIATTR_REQNTID
	.align		4
.L_25:
        /*0088*/ 	.byte	0x04, 0x10
        /*008a*/ 	.short	(.L_27 - .L_26)
.L_26:
        /*008c*/ 	.word	0x00000100
        /*0090*/ 	.word	0x00000001
        /*0094*/ 	.word	0x00000001


	//----- nvinfo : EIATTR_CBANK_PARAM_SIZE
	.align		4
.L_27:
        /*0098*/ 	.byte	0x03, 0x19
        /*009a*/ 	.short	0x0034


	//----- nvinfo : EIATTR_PARAM_CBANK
	.align		4
        /*009c*/ 	.byte	0x04, 0x0a
        /*009e*/ 	.short	(.L_29 - .L_28)
	.align		4
.L_28:
        /*00a0*/ 	.word	index@(.nv.constant0.triton_poi_fused_add_mul_relu_sigmoid_19)
        /*00a4*/ 	.short	0x0210
        /*00a6*/ 	.short	0x0034


	//----- nvinfo : EIATTR_SW_WAR
	.align		4
.L_29:
        /*00a8*/ 	.byte	0x04, 0x36
        /*00aa*/ 	.short	(.L_31 - .L_30)
.L_30:
        /*00ac*/ 	.word	0x00000008
.L_31:


//--------------------- .nv.callgraph             --------------------------
	.section	.nv.callgraph,"",@"SHT_CUDA_CALLGRAPH"
	.align	4
	.sectionentsize	8
	.align		4
        /*0000*/ 	.word	0x00000000
	.align		4
        /*0004*/ 	.word	0xffffffff
	.align		4
        /*0008*/ 	.word	0x00000000
	.align		4
        /*000c*/ 	.word	0xfffffffe
	.align		4
        /*0010*/ 	.word	0x00000000
	.align		4
        /*0014*/ 	.word	0xfffffffd
	.align		4
        /*0018*/ 	.word	0x00000000
	.align		4
        /*001c*/ 	.word	0xfffffffc


//--------------------- .text.triton_poi_fused_add_mul_relu_sigmoid_19 --------------------------
	.section	.text.triton_poi_fused_add_mul_relu_sigmoid_19,"ax",@progbits
	.align	128
        .global         triton_poi_fused_add_mul_relu_sigmoid_19
        .type           triton_poi_fused_add_mul_relu_sigmoid_19,@function
        .size           triton_poi_fused_add_mul_relu_sigmoid_19,(.L_x_1 - triton_poi_fused_add_mul_relu_sigmoid_19)
        .other          triton_poi_fused_add_mul_relu_sigmoid_19,@"STO_CUDA_ENTRY STV_DEFAULT"
triton_poi_fused_add_mul_relu_sigmoid_19:
.text.triton_poi_fused_add_mul_relu_sigmoid_19:
[----:B------:R-:W-:Y:S01]  /*0000*/  LDC R1, c[0x0][0x28] ;  /* 0x00000a00ff017b82 */ /* 0x000fe20000000800 */
[----:B------:R-:W1:Y:S07]  /*0010*/  S2R R0, SR_TID.X ;  /* 0x0000000000007919 */ /* 0x000e6e0000002100 */
[----:B------:R-:W2:Y:S01]  /*0020*/  LDC.64 R2, c[0x0][0x228] ;  /* 0x00008a00ff027b82 */ /* 0x000ea20000000a00 */
[----:B------:R-:W-:Y:S01]  /*0030*/  ULDC.64 UR4, c[0x0][0x208] ;  /* 0x0000820000047ab9 */ /* 0x000fe20000000a00 */
[----:B------:R-:W3:Y:S06]  /*0040*/  S2R R7, SR_CTAID.X ;  /* 0x0000000000077919 */ /* 0x000eec0000002500 */
[----:B------:R-:W4:Y:S08]  /*0050*/  LDC.64 R8, c[0x0][0x220] ;  /* 0x00008800ff087b82 */ /* 0x000f300000000a00 */
[----:B------:R-:W5:Y:S01]  /*0060*/  LDC.64 R10, c[0x0][0x230] ;  /* 0x00008c00ff0a7b82 */ /* 0x000f620000000a00 */
[----:B-1----:R-:W-:-:S02]  /*0070*/  SHF.L.U32 R0, R0, 0x1, RZ ;  /* 0x0000000100007819 */ /* 0x002fc400000006ff */
[----:B---3--:R-:W-:Y:S02]  /*0080*/  SHF.R.S32.HI R5, RZ, 0x16, R7 ;  /* 0x00000016ff057819 */ /* 0x008fe40000011407 */
[----:B------:R-:W-:Y:S02]  /*0090*/  LOP3.LUT R0, R0, 0x1fe, RZ, 0xc0, !PT ;  /* 0x000001fe00007812 */ /* 0x000fe400078ec0ff */
[----:B------:R-:W-:Y:S02]  /*00a0*/  SGXT R5, R5, 0x1 ;  /* 0x000000010505781a */ /* 0x000fe40000000200 */
[----:B------:R-:W-:Y:S02]  /*00b0*/  LEA R0, R7, R0, 0x9 ;  /* 0x0000000007007211 */ /* 0x000fe400078e48ff */
[----:B------:R-:W1:Y:S02]  /*00c0*/  LDC.64 R6, c[0x0][0x218] ;  /* 0x00008600ff067b82 */ /* 0x000e640000000a00 */
[----:B------:R-:W-:-:S04]  /*00d0*/  LEA.HI R5, R5, R0, RZ, 0x8 ;  /* 0x0000000005057211 */ /* 0x000fc800078f40ff */
[----:B------:R-:W-:Y:S02]  /*00e0*/  SHF.R.S32.HI R13, RZ, 0x8, R5 ;  /* 0x00000008ff0d7819 */ /* 0x000fe40000011405 */
[----:B------:R-:W3:Y:S03]  /*00f0*/  LDC.64 R4, c[0x0][0x210] ;  /* 0x00008400ff047b82 */ /* 0x000ee60000000a00 */
[----:B--2---:R-:W-:-:S05]  /*0100*/  IMAD.WIDE R2, R13, 0x4, R2 ;  /* 0x000000040d027825 */ /* 0x004fca00078e0202 */
[----:B------:R-:W2:Y:S01]  /*0110*/  LDG.E.EL R14, desc[UR4][R2.64] ;  /* 0x00000004020e7981 */ /* 0x000ea2000c2e1900 */
[----:B----4-:R-:W-:-:S04]  /*0120*/  IMAD.WIDE R8, R13, 0x4, R8 ;  /* 0x000000040d087825 */ /* 0x010fc800078e0208 */
[C---:B-----5:R-:W-:Y:S02]  /*0130*/  IMAD.WIDE R10, R0.reuse, 0x4, R10 ;  /* 0x00000004000a7825 */ /* 0x060fe400078e020a */
[----:B------:R-:W4:Y:S02]  /*0140*/  LDG.E.EL R8, desc[UR4][R8.64] ;  /* 0x0000000408087981 */ /* 0x000f24000c2e1900 */
[----:B-1----:R-:W-:Y:S02]  /*0150*/  IMAD.WIDE R6, R13, 0x4, R6 ;  /* 0x000000040d067825 */ /* 0x002fe400078e0206 */
[----:B------:R1:W5:Y:S04]  /*0160*/  LDG.E.64 R2, desc[UR4][R10.64] ;  /* 0x000000040a027981 */ /* 0x000368000c1e1b00 */
[----:B------:R1:W4:Y:S01]  /*0170*/  LDG.E.EL R12, desc[UR4][R6.64] ;  /* 0x00000004060c7981 */ /* 0x000322000c2e1900 */
[----:B---3--:R-:W-:-:S06]  /*0180*/  IMAD.WIDE R4, R0, 0x4, R4 ;  /* 0x0000000400047825 */ /* 0x008fcc00078e0204 */
[----:B------:R-:W4:Y:S01]  /*0190*/  LDG.E.64 R4, desc[UR4][R4.64] ;  /* 0x0000000404047981 */ /* 0x000f22000c1e1b00 */
[----:B-1----:R-:W-:Y:S01]  /*01a0*/  HFMA2.MMA R10, -RZ, RZ, 1.625, 0 ;  /* 0x3e800000ff0a7435 */ /* 0x002fe200000001ff */
[----:B0-----:R-:W0:Y:S02]  /*01b0*/  LDC.64 R6, c[0x0][0x238] ;  /* 0x00008e00ff067b82 */ /* 0x001e240000000a00 */
[----:B0-----:R-:W-:-:S04]  /*01c0*/  IMAD.WIDE R6, R0, 0x4, R6 ;  /* 0x0000000400067825 */ /* 0x001fc800078e0206 */
[----:B--2---:R-:W-:-:S04]  /*01d0*/  FADD R14, RZ, -R14 ;  /* 0x8000000eff0e7221 */ /* 0x004fc80000000000 */
[----:B------:R-:W-:-:S05]  /*01e0*/  FMUL R14, R14, 1.4426950216293334961 ;  /* 0x3fb8aa3b0e0e7820 */ /* 0x000fca0000400000 */
[----:B------:R-:W-:-:S13]  /*01f0*/  FSETP.GEU.AND P0, PT, R14, -126, PT ;  /* 0xc2fc00000e00780b */ /* 0x000fda0003f0e000 */
[----:B------:R-:W-:-:S04]  /*0200*/  @!P0 FMUL R14, R14, 0.5 ;  /* 0x3f0000000e0e8820 */ /* 0x000fc80000400000 */
[----:B------:R-:W0:Y:S02]  /*0210*/  MUFU.EX2 R13, R14 ;  /* 0x0000000e000d7308 */ /* 0x000e240000000800 */
[----:B0-----:R-:W-:-:S04]  /*0220*/  @!P0 FMUL R13, R13, R13 ;  /* 0x0000000d0d0d8220 */ /* 0x001fc80000400000 */
[----:B------:R-:W-:-:S05]  /*0230*/  FADD R13, R13, 1 ;  /* 0x3f8000000d0d7421 */ /* 0x000fca0000000000 */
[----:B------:R-:W-:-:S13]  /*0240*/  FSETP.GT.AND P0, PT, R13, 8.50705917302346158658e+37, PT ;  /* 0x7e8000000d00780b */ /* 0x000fda0003f04000 */
[----:B------:R-:W-:-:S06]  /*0250*/  @P0 FMUL R13, R13, 0.25 ;  /* 0x3e8000000d0d0820 */ /* 0x000fcc0000400000 */
[----:B------:R-:W0:Y:S01]  /*0260*/  MUFU.RCP R13, R13 ;  /* 0x0000000d000d7308 */ /* 0x000e220000001000 */
[----:B------:R-:W-:Y:S01]  /*0270*/  FSEL R10, R10, 1, P0 ;  /* 0x3f8000000a0a7808 */ /* 0x000fe20000000000 */
[--C-:B----4-:R-:W-:Y:S01]  /*0280*/  FADD R9, R4, -R12.reuse ;  /* 0x8000000c04097221 */ /* 0x110fe20000000000 */
[----:B------:R-:W-:-:S03]  /*0290*/  FADD R5, R5, -R12 ;  /* 0x8000000c05057221 */ /* 0x000fc60000000000 */
[C---:B------:R-:W-:Y:S01]  /*02a0*/  FMUL R9, R8.reuse, R9 ;  /* 0x0000000908097220 */ /* 0x040fe20000400000 */
[----:B------:R-:W-:Y:S01]  /*02b0*/  FMUL R8, R8, R5 ;  /* 0x0000000508087220 */ /* 0x000fe20000400000 */
[----:B0-----:R-:W-:-:S04]  /*02c0*/  FMUL R10, R13, R10 ;  /* 0x0000000a0d0a7220 */ /* 0x001fc80000400000 */
[-C--:B-----5:R-:W-:Y:S01]  /*02d0*/  FFMA R2, R9, R10.reuse, R2 ;  /* 0x0000000a09027223 */ /* 0x0a0fe20000000002 */
[----:B------:R-:W-:-:S04]  /*02e0*/  FFMA R3, R8, R10, R3 ;  /* 0x0000000a08037223 */ /* 0x000fc80000000003 */
[C---:B------:R-:W-:Y:S02]  /*02f0*/  FSETP.GEU.AND P0, PT, R2.reuse, RZ, PT ;  /* 0x000000ff0200720b */ /* 0x040fe40003f0e000 */
[C---:B------:R-:W-:Y:S02]  /*0300*/  FSETP.GEU.AND P1, PT, R3.reuse, RZ, PT ;  /* 0x000000ff0300720b */ /* 0x040fe40003f2e000 */
[----:B------:R-:W-:Y:S02]  /*0310*/  FSEL R2, R2, RZ, P0 ;  /* 0x000000ff02027208 */ /* 0x000fe40000000000 */
[----:B------:R-:W-:-:S05]  /*0320*/  FSEL R3, R3, RZ, P1 ;  /* 0x000000ff03037208 */ /* 0x000fca0000800000 */
[----:B------:R-:W-:Y:S01]  /*0330*/  STG.E.64 desc[UR4][R6.64], R2 ;  /* 0x0000000206007986 */ /* 0x000fe2000c101b04 */
[----:B------:R-:W-:Y:S05]  /*0340*/  EXIT ;  /* 0x000000000000794d */ /* 0x000fea0003800000 */
.L_x_0:
[----:B------:R-:W-:-:S00]  /*0350*/  BRA `(.L_x_0) ;  /* 0xfffffffc00fc7947 */ /* 0x000fc0000383ffff */
[----:B------:R-:W-:-:S00]  /*0360*/  NOP ;  /* 0x0000000000007918 */ /* 0x000fc00000000000 */
        /* <DEDUP_REMOVED lines=9> */
.L_x_1:


//--------------------- .nv.constant0.triton_poi_fused_add_mul_relu_sigmoid_19 --------------------------
	.section	.nv.constant0.triton_poi_fused_add_mul_relu_sigmoid_19,"a",@progbits
	.sectionflags	@""
	.align	4
.nv.constant0.triton_poi_fused_add_mul_relu_sigmoid_19:
	.zero		580
